//
// Generated by NVIDIA NVVM Compiler
//
// Compiler Build ID: CL-36424714
// Cuda compilation tools, release 13.0, V13.0.88
// Based on NVVM 20.0.0
//

.version 9.0
.target sm_100
.address_size 64

.const .align 1 .b8 quanttbl[128] = {6, 4, 4, 5, 4, 4, 6, 5, 5, 5, 7, 6, 6, 7, 9, 16, 10, 9, 8, 8, 9, 19, 14, 14, 11, 16, 23, 20, 24, 12, 22, 20, 22, 22, 25, 28, 36, 31, 25, 27, 34, 27, 22, 22, 32, 43, 32, 34, 38, 39, 41, 41, 41, 24, 30, 45, 48, 44, 40, 48, 36, 40, 41, 39, 6, 7, 7, 9, 8, 9, 18, 10, 10, 18, 39, 26, 22, 26, 39, 39, 39, 39, 39, 39, 39, 39, 39, 39, 39, 39, 39, 39, 39, 39, 39, 39, 39, 39, 39, 39, 39, 39, 39, 39, 39, 39, 39, 39, 39, 39, 39, 39, 39, 39, 39, 39, 39, 39, 39, 39, 39, 39, 39, 39, 39, 39, 39, 39};
.const .align 1 .b8 zigzag_U[64] = {0, 1, 0, 0, 1, 2, 3, 2, 1, 0, 0, 1, 2, 3, 4, 5, 4, 3, 2, 1, 0, 0, 1, 2, 3, 4, 5, 6, 7, 6, 5, 4, 3, 2, 1, 0, 1, 2, 3, 4, 5, 6, 7, 7, 6, 5, 4, 3, 2, 3, 4, 5, 6, 7, 7, 6, 5, 4, 5, 6, 7, 7, 6, 7};
.const .align 1 .b8 zigzag_V[64] = {0, 0, 1, 2, 1, 0, 0, 1, 2, 3, 4, 3, 2, 1, 0, 0, 1, 2, 3, 4, 5, 6, 5, 4, 3, 2, 1, 0, 0, 1, 2, 3, 4, 5, 6, 7, 7, 6, 5, 4, 3, 2, 1, 2, 3, 4, 5, 6, 7, 7, 6, 5, 4, 3, 4, 5, 6, 7, 7, 6, 5, 6, 7, 7};
.const .align 4 .b8 dctlookup[256] = {0, 0, 128, 63, 186, 20, 123, 63, 102, 131, 108, 63, 56, 219, 84, 63, 247, 4, 53, 63, 214, 57, 14, 63, 7, 239, 195, 62, 172, 197, 71, 62, 0, 0, 128, 63, 56, 219, 84, 63, 7, 239, 195, 62, 172, 197, 71, 190, 247, 4, 53, 191, 186, 20, 123, 191, 102, 131, 108, 191, 214, 57, 14, 191, 0, 0, 128, 63, 214, 57, 14, 63, 7, 239, 195, 190, 186, 20, 123, 191, 247, 4, 53, 191, 172, 197, 71, 62, 102, 131, 108, 63, 56, 219, 84, 63, 0, 0, 128, 63, 172, 197, 71, 62, 102, 131, 108, 191, 214, 57, 14, 191, 247, 4, 53, 63, 56, 219, 84, 63, 7, 239, 195, 190, 186, 20, 123, 191, 0, 0, 128, 63, 172, 197, 71, 190, 102, 131, 108, 191, 214, 57, 14, 63, 247, 4, 53, 63, 56, 219, 84, 191, 7, 239, 195, 190, 186, 20, 123, 63, 0, 0, 128, 63, 214, 57, 14, 191, 7, 239, 195, 190, 186, 20, 123, 63, 247, 4, 53, 191, 172, 197, 71, 190, 102, 131, 108, 63, 56, 219, 84, 191, 0, 0, 128, 63, 56, 219, 84, 191, 7, 239, 195, 62, 172, 197, 71, 62, 247, 4, 53, 191, 186, 20, 123, 63, 102, 131, 108, 191, 214, 57, 14, 63, 0, 0, 128, 63, 186, 20, 123, 191, 102, 131, 108, 63, 56, 219, 84, 191, 247, 4, 53, 63, 214, 57, 14, 191, 7, 239, 195, 62, 172, 197, 71, 190};
// _ZZ21k_dct_quant_block_8x8PhS_jjPshE2mb has been demoted
// _ZZ21k_dct_quant_block_8x8PhS_jjPshE3mb2 has been demoted

.entry _Z21k_dct_quant_block_8x8PhS_jjPsh(
	.param .u64 .ptr .align 1 _Z21k_dct_quant_block_8x8PhS_jjPsh_param_0,
	.param .u64 .ptr .align 1 _Z21k_dct_quant_block_8x8PhS_jjPsh_param_1,
	.param .u32 _Z21k_dct_quant_block_8x8PhS_jjPsh_param_2,
	.param .u32 _Z21k_dct_quant_block_8x8PhS_jjPsh_param_3,
	.param .u64 .ptr .align 1 _Z21k_dct_quant_block_8x8PhS_jjPsh_param_4,
	.param .u8 _Z21k_dct_quant_block_8x8PhS_jjPsh_param_5
)
{
	.reg .pred 	%p<4>;
	.reg .b16 	%rs<5>;
	.reg .b32 	%r<48>;
	.reg .b32 	%f<52>;
	.reg .b64 	%rd<32>;
	// demoted variable
	.shared .align 4 .b8 _ZZ21k_dct_quant_block_8x8PhS_jjPshE2mb[2048];
	// demoted variable
	.shared .align 4 .b8 _ZZ21k_dct_quant_block_8x8PhS_jjPshE3mb2[2048];
	ld.param.u32 	%r4, [_Z21k_dct_quant_block_8x8PhS_jjPsh_param_2];
	mov.u32 	%r1, %tid.x;
	shr.u32 	%r2, %r1, 3;
	mov.u32 	%r5, %ctaid.x;
	shl.b32 	%r6, %r5, 3;
	add.s32 	%r3, %r6, %r2;
	shl.b32 	%r7, %r3, 3;
	setp.ge.u32 	%p1, %r7, %r4;
	@%p1 bra 	$L__BB0_2;
	ld.param.u8 	%rs4, [_Z21k_dct_quant_block_8x8PhS_jjPsh_param_5];
	ld.param.u64 	%rd31, [_Z21k_dct_quant_block_8x8PhS_jjPsh_param_4];
	ld.param.u64 	%rd30, [_Z21k_dct_quant_block_8x8PhS_jjPsh_param_1];
	ld.param.u64 	%rd29, [_Z21k_dct_quant_block_8x8PhS_jjPsh_param_0];
	cvta.to.global.u64 	%rd4, %rd29;
	cvta.to.global.u64 	%rd5, %rd30;
	cvta.to.global.u64 	%rd6, %rd31;
	and.b32  	%r8, %r1, 7;
	mov.u32 	%r9, %ctaid.y;
	mul.lo.s32 	%r10, %r4, %r9;
	shl.b32 	%r11, %r10, 3;
	add.s32 	%r13, %r11, %r7;
	cvt.u64.u32 	%rd7, %r13;
	mad.lo.s32 	%r14, %r3, 56, %r13;
	cvt.u64.u32 	%rd8, %r14;
	mov.u32 	%r15, %tid.y;
	mad.lo.s32 	%r16, %r4, %r15, %r8;
	cvt.u64.u32 	%rd9, %r16;
	add.s64 	%rd10, %rd7, %rd9;
	add.s64 	%rd11, %rd4, %rd10;
	ld.global.u8 	%r17, [%rd11];
	add.s64 	%rd12, %rd5, %rd10;
	ld.global.u8 	%r18, [%rd12];
	sub.s32 	%r19, %r17, %r18;
	cvt.rn.f32.s32 	%f1, %r19;
	shl.b32 	%r20, %r2, 8;
	mov.u32 	%r21, _ZZ21k_dct_quant_block_8x8PhS_jjPshE2mb;
	add.s32 	%r22, %r21, %r20;
	shl.b32 	%r23, %r15, 3;
	or.b32  	%r24, %r23, %r8;
	shl.b32 	%r25, %r24, 2;
	add.s32 	%r26, %r22, %r25;
	st.shared.f32 	[%r26], %f1;
	mov.u32 	%r27, _ZZ21k_dct_quant_block_8x8PhS_jjPshE3mb2;
	add.s32 	%r28, %r27, %r20;
	shl.b32 	%r29, %r15, 5;
	add.s32 	%r30, %r22, %r29;
	add.s32 	%r31, %r28, %r29;
	shl.b32 	%r32, %r1, 2;
	cvt.u64.u32 	%rd13, %r32;
	and.b64  	%rd14, %rd13, 28;
	mov.u64 	%rd15, dctlookup;
	add.s64 	%rd16, %rd15, %rd14;
	ld.shared.f32 	%f2, [%r30];
	ld.const.f32 	%f3, [%rd16];
	fma.rn.f32 	%f4, %f2, %f3, 0f00000000;
	ld.shared.f32 	%f5, [%r30+4];
	ld.const.f32 	%f6, [%rd16+32];
	fma.rn.f32 	%f7, %f5, %f6, %f4;
	ld.shared.f32 	%f8, [%r30+8];
	ld.const.f32 	%f9, [%rd16+64];
	fma.rn.f32 	%f10, %f8, %f9, %f7;
	ld.shared.f32 	%f11, [%r30+12];
	ld.const.f32 	%f12, [%rd16+96];
	fma.rn.f32 	%f13, %f11, %f12, %f10;
	ld.shared.f32 	%f14, [%r30+16];
	ld.const.f32 	%f15, [%rd16+128];
	fma.rn.f32 	%f16, %f14, %f15, %f13;
	ld.shared.f32 	%f17, [%r30+20];
	ld.const.f32 	%f18, [%rd16+160];
	fma.rn.f32 	%f19, %f17, %f18, %f16;
	ld.shared.f32 	%f20, [%r30+24];
	ld.const.f32 	%f21, [%rd16+192];
	fma.rn.f32 	%f22, %f20, %f21, %f19;
	ld.shared.f32 	%f23, [%r30+28];
	ld.const.f32 	%f24, [%rd16+224];
	fma.rn.f32 	%f25, %f23, %f24, %f22;
	and.b32  	%r33, %r32, 28;
	add.s32 	%r34, %r31, %r33;
	st.shared.f32 	[%r34], %f25;
	shl.b32 	%r35, %r1, 3;
	and.b32  	%r36, %r35, 56;
	add.s32 	%r37, %r36, %r15;
	shl.b32 	%r38, %r37, 2;
	add.s32 	%r39, %r22, %r38;
	st.shared.f32 	[%r39], %f25;
	bar.sync 	0;
	ld.shared.f32 	%f26, [%r30];
	fma.rn.f32 	%f27, %f26, %f3, 0f00000000;
	ld.shared.f32 	%f28, [%r30+4];
	fma.rn.f32 	%f29, %f28, %f6, %f27;
	ld.shared.f32 	%f30, [%r30+8];
	fma.rn.f32 	%f31, %f30, %f9, %f29;
	ld.shared.f32 	%f32, [%r30+12];
	fma.rn.f32 	%f33, %f32, %f12, %f31;
	ld.shared.f32 	%f34, [%r30+16];
	fma.rn.f32 	%f35, %f34, %f15, %f33;
	ld.shared.f32 	%f36, [%r30+20];
	fma.rn.f32 	%f37, %f36, %f18, %f35;
	ld.shared.f32 	%f38, [%r30+24];
	fma.rn.f32 	%f39, %f38, %f21, %f37;
	ld.shared.f32 	%f40, [%r30+28];
	fma.rn.f32 	%f41, %f40, %f24, %f39;
	st.shared.f32 	[%r34], %f41;
	st.shared.f32 	[%r39], %f41;
	setp.eq.s32 	%p2, %r8, 0;
	selp.f32 	%f42, 0f3F3504F3, 0f3F800000, %p2;
	setp.eq.s32 	%p3, %r15, 0;
	selp.f32 	%f43, 0f3F3504F3, 0f3F800000, %p3;
	mul.f32 	%f44, %f42, %f41;
	mul.f32 	%f45, %f43, %f44;
	add.s32 	%r40, %r28, %r38;
	st.shared.f32 	[%r40], %f45;
	bar.sync 	0;
	cvt.u64.u32 	%rd17, %r24;
	mov.u64 	%rd18, zigzag_U;
	add.s64 	%rd19, %rd18, %rd17;
	ld.const.u8 	%r41, [%rd19];
	mov.u64 	%rd20, zigzag_V;
	add.s64 	%rd21, %rd20, %rd17;
	ld.const.u8 	%rs2, [%rd21];
	mul.wide.u16 	%r42, %rs2, 8;
	add.s32 	%r43, %r42, %r41;
	shl.b32 	%r44, %r43, 2;
	add.s32 	%r45, %r28, %r44;
	ld.shared.f32 	%f46, [%r45];
	mul.f32 	%f47, %f46, 0f3E800000;
	cvt.u32.u16 	%r46, %rs4;
	mul.wide.u32 	%rd22, %r46, 64;
	mov.u64 	%rd23, quanttbl;
	add.s64 	%rd24, %rd23, %rd22;
	add.s64 	%rd25, %rd24, %rd17;
	ld.const.u8 	%rs3, [%rd25];
	cvt.rn.f32.u16 	%f48, %rs3;
	div.rn.f32 	%f49, %f47, %f48;
	cvt.rni.f32.f32 	%f50, %f49;
	st.shared.f32 	[%r26], %f50;
	bar.sync 	0;
	ld.shared.f32 	%f51, [%r26];
	cvt.rzi.s32.f32 	%r47, %f51;
	add.s64 	%rd26, %rd8, %rd17;
	shl.b64 	%rd27, %rd26, 1;
	add.s64 	%rd28, %rd6, %rd27;
	st.global.u16 	[%rd28], %r47;
$L__BB0_2:
	ret;

}


// ===== COMPILED SASS (sm_100) =====

	.target	sm_100

	.elftype	@"ET_EXEC"


//--------------------- .note.nv.tkinfo           --------------------------
	.section	.note.nv.tkinfo,"",@"SHT_NOTE"
	.sectionflags	@"SHF_NOTE_NV_TKINFO"
	.tkinfo
        /*0018*/ 	.word	0x00000002
        /*0030*/ 	.string	""
        /*0030*/ 	.string	"ptxas"
        /*0030*/ 	.string	"Cuda compilation tools, release 13.0, V13.0.88"
        /*0030*/ 	.string	"Build cuda_13.0.r13.0/compiler.36424714_0"
        /*0030*/ 	.string	"-arch sm_100 -m 64 "



//--------------------- .note.nv.cuinfo           --------------------------
	.section	.note.nv.cuinfo,"",@"SHT_NOTE"
	.sectionflags	@"SHF_NOTE_NV_CUINFO"
        /*0018*/ 	.short	0x0002
        /*001a*/ 	.short	0x0064
        /*001c*/ 	.short	0x0082
	.zero		2


//--------------------- .nv.info                  --------------------------
	.section	.nv.info,"",@"SHT_CUDA_INFO"
	.align	4


	//----- nvinfo : EIATTR_REGCOUNT
	.align		4
        /*0000*/ 	.byte	0x04, 0x2f
        /*0002*/ 	.short	(.L_5 - .L_4)
	.align		4
.L_4:
        /*0004*/ 	.word	index@(_Z21k_dct_quant_block_8x8PhS_jjPsh)
        /*0008*/ 	.word	0x00000020


	//----- nvinfo : EIATTR_FRAME_SIZE
	.align		4
.L_5:
        /*000c*/ 	.byte	0x04, 0x11
        /*000e*/ 	.short	(.L_7 - .L_6)
	.align		4
.L_6:
        /*0010*/ 	.word	index@($__internal_0_$__cuda_sm3x_div_rn_noftz_f32_slowpath)
        /*0014*/ 	.word	0x00000000


	//----- nvinfo : EIATTR_FRAME_SIZE
	.align		4
.L_7:
        /*0018*/ 	.byte	0x04, 0x11
        /*001a*/ 	.short	(.L_9 - .L_8)
	.align		4
.L_8:
        /*001c*/ 	.word	index@(_Z21k_dct_quant_block_8x8PhS_jjPsh)
        /*0020*/ 	.word	0x00000000


	//----- nvinfo : EIATTR_MIN_STACK_SIZE
	.align		4
.L_9:
        /*0024*/ 	.byte	0x04, 0x12
        /*0026*/ 	.short	(.L_11 - .L_10)
	.align		4
.L_10:
        /*0028*/ 	.word	index@(_Z21k_dct_quant_block_8x8PhS_jjPsh)
        /*002c*/ 	.word	0x00000000
.L_11:


//--------------------- .nv.compat                --------------------------
	.section	.nv.compat,"",@"SHT_CUDA_COMPAT_INFO"
	.align	4
        /*0000*/ 	.byte	0x02, 0x09, 0x00, 0x00, 0x02, 0x02, 0x01, 0x00, 0x02, 0x05, 0x05, 0x00, 0x03, 0x07, 0x01, 0x01
        /*0010*/ 	.byte	0x02, 0x03, 0x00, 0x00, 0x02, 0x06, 0x01, 0x00, 0x04, 0x0b, 0x08, 0x00, 0x01, 0x00, 0x00, 0x00
        /*0020*/ 	.byte	0x00, 0x00, 0x00, 0x00


//--------------------- .nv.info._Z21k_dct_quant_block_8x8PhS_jjPsh --------------------------
	.section	.nv.info._Z21k_dct_quant_block_8x8PhS_jjPsh,"",@"SHT_CUDA_INFO"
	.sectionflags	@""
	.align	4


	//----- nvinfo : EIATTR_CUDA_API_VERSION
	.align		4
        /*0000*/ 	.byte	0x04, 0x37
        /*0002*/ 	.short	(.L_13 - .L_12)
.L_12:
        /*0004*/ 	.word	0x00000082


	//----- nvinfo : EIATTR_KPARAM_INFO
	.align		4
.L_13:
        /*0008*/ 	.byte	0x04, 0x17
        /*000a*/ 	.short	(.L_15 - .L_14)
.L_14:
        /*000c*/ 	.word	0x00000000
        /*0010*/ 	.short	0x0005
        /*0012*/ 	.short	0x0020
        /*0014*/ 	.byte	0x00, 0xf0, 0x05, 0x00


	//----- nvinfo : EIATTR_KPARAM_INFO
	.align		4
.L_15:
        /*0018*/ 	.byte	0x04, 0x17
        /*001a*/ 	.short	(.L_17 - .L_16)
.L_16:
        /*001c*/ 	.word	0x00000000
        /*0020*/ 	.short	0x0004
        /*0022*/ 	.short	0x0018
        /*0024*/ 	.byte	0x00, 0xf5, 0x21, 0x00


	//----- nvinfo : EIATTR_KPARAM_INFO
	.align		4
.L_17:
        /*0028*/ 	.byte	0x04, 0x17
        /*002a*/ 	.short	(.L_19 - .L_18)
.L_18:
        /*002c*/ 	.word	0x00000000
        /*0030*/ 	.short	0x0003
        /*0032*/ 	.short	0x0014
        /*0034*/ 	.byte	0x00, 0xf0, 0x11, 0x00


	//----- nvinfo : EIATTR_KPARAM_INFO
	.align		4
.L_19:
        /*0038*/ 	.byte	0x04, 0x17
        /*003a*/ 	.short	(.L_21 - .L_20)
.L_20:
        /*003c*/ 	.word	0x00000000
        /*0040*/ 	.short	0x0002
        /*0042*/ 	.short	0x0010
        /*0044*/ 	.byte	0x00, 0xf0, 0x11, 0x00


	//----- nvinfo : EIATTR_KPARAM_INFO
	.align		4
.L_21:
        /*0048*/ 	.byte	0x04, 0x17
        /*004a*/ 	.short	(.L_23 - .L_22)
.L_22:
        /*004c*/ 	.word	0x00000000
        /*0050*/ 	.short	0x0001
        /*0052*/ 	.short	0x0008
        /*0054*/ 	.byte	0x00, 0xf5, 0x21, 0x00


	//----- nvinfo : EIATTR_KPARAM_INFO
	.align		4
.L_23:
        /*0058*/ 	.byte	0x04, 0x17
        /*005a*/ 	.short	(.L_25 - .L_24)
.L_24:
        /*005c*/ 	.word	0x00000000
        /*0060*/ 	.short	0x0000
        /*0062*/ 	.short	0x0000
        /*0064*/ 	.byte	0x00, 0xf5, 0x21, 0x00


	//----- nvinfo : EIATTR_SPARSE_MMA_MASK
	.align		4
.L_25:
        /*0068*/ 	.byte	0x03, 0x50
        /*006a*/ 	.short	0x0000


	//----- nvinfo : EIATTR_MAXREG_COUNT
	.align		4
        /*006c*/ 	.byte	0x03, 0x1b
        /*006e*/ 	.short	0x00ff


	//----- nvinfo : EIATTR_NUM_BARRIERS
	.align		4
        /*0070*/ 	.byte	0x02, 0x4c
        /*0072*/ 	.byte	0x01
	.zero		1


	//----- nvinfo : EIATTR_MERCURY_ISA_VERSION
	.align		4
        /*0074*/ 	.byte	0x03, 0x5f
        /*0076*/ 	.short	0x0101


	//----- nvinfo : EIATTR_VRC_CTA_INIT_COUNT
	.align		4
        /*0078*/ 	.byte	0x02, 0x4a
	.zero		1
	.zero		1


	//----- nvinfo : EIATTR_EXIT_INSTR_OFFSETS
	.align		4
        /*007c*/ 	.byte	0x04, 0x1c
        /*007e*/ 	.short	(.L_27 - .L_26)


	//   ....[0]....
.L_26:
        /*0080*/ 	.word	0x00000080


	//   ....[1]....
        /*0084*/ 	.word	0x000007c0


	//----- nvinfo : EIATTR_CRS_STACK_SIZE
	.align		4
.L_27:
        /*0088*/ 	.byte	0x04, 0x1e
        /*008a*/ 	.short	(.L_29 - .L_28)
.L_28:
        /*008c*/ 	.word	0x00000000


	//----- nvinfo : EIATTR_CBANK_PARAM_SIZE
	.align		4
.L_29:
        /*0090*/ 	.byte	0x03, 0x19
        /*0092*/ 	.short	0x0021


	//----- nvinfo : EIATTR_PARAM_CBANK
	.align		4
        /*0094*/ 	.byte	0x04, 0x0a
        /*0096*/ 	.short	(.L_31 - .L_30)
	.align		4
.L_30:
        /*0098*/ 	.word	index@(.nv.constant0._Z21k_dct_quant_block_8x8PhS_jjPsh)
        /*009c*/ 	.short	0x0380
        /*009e*/ 	.short	0x0021


	//----- nvinfo : EIATTR_SW_WAR
	.align		4
.L_31:
        /*00a0*/ 	.byte	0x04, 0x36
        /*00a2*/ 	.short	(.L_33 - .L_32)
.L_32:
        /*00a4*/ 	.word	0x00000008
.L_33:


//--------------------- .nv.callgraph             --------------------------
	.section	.nv.callgraph,"",@"SHT_CUDA_CALLGRAPH"
	.align	4
	.sectionentsize	8
	.align		4
        /*0000*/ 	.word	0x00000000
	.align		4
        /*0004*/ 	.word	0xffffffff
	.align		4
        /*0008*/ 	.word	0x00000000
	.align		4
        /*000c*/ 	.word	0xfffffffe
	.align		4
        /*0010*/ 	.word	0x00000000
	.align		4
        /*0014*/ 	.word	0xfffffffd
	.align		4
        /*0018*/ 	.word	0x00000000
	.align		4
        /*001c*/ 	.word	0xfffffffc


//--------------------- .nv.constant3             --------------------------
	.section	.nv.constant3,"a",@progbits
	.align	4
.nv.constant3:
	.type		quanttbl,@object
	.size		quanttbl,(zigzag_U - quanttbl)
quanttbl:
        /*0000*/ 	.byte	0x06, 0x04, 0x04, 0x05, 0x04, 0x04, 0x06, 0x05, 0x05, 0x05, 0x07, 0x06, 0x06, 0x07, 0x09, 0x10
        /*0010*/ 	.byte	0x0a, 0x09, 0x08, 0x08, 0x09, 0x13, 0x0e, 0x0e, 0x0b, 0x10, 0x17, 0x14, 0x18, 0x0c, 0x16, 0x14
        /*0020*/ 	.byte	0x16, 0x16, 0x19, 0x1c, 0x24, 0x1f, 0x19, 0x1b, 0x22, 0x1b, 0x16, 0x16, 0x20, 0x2b, 0x20, 0x22
        /*0030*/ 	.byte	0x26, 0x27, 0x29, 0x29, 0x29, 0x18, 0x1e, 0x2d, 0x30, 0x2c, 0x28, 0x30, 0x24, 0x28, 0x29, 0x27
        /*0040*/ 	.byte	0x06, 0x07, 0x07, 0x09, 0x08, 0x09, 0x12, 0x0a, 0x0a, 0x12, 0x27, 0x1a, 0x16, 0x1a, 0x27, 0x27
        /*0050*/ 	.byte	0x27, 0x27, 0x27, 0x27, 0x27, 0x27, 0x27, 0x27, 0x27, 0x27, 0x27, 0x27, 0x27, 0x27, 0x27, 0x27
        /*0060*/ 	.byte	0x27, 0x27, 0x27, 0x27, 0x27, 0x27, 0x27, 0x27, 0x27, 0x27, 0x27, 0x27, 0x27, 0x27, 0x27, 0x27
        /*0070*/ 	.byte	0x27, 0x27, 0x27, 0x27, 0x27, 0x27, 0x27, 0x27, 0x27, 0x27, 0x27, 0x27, 0x27, 0x27, 0x27, 0x27
	.type		zigzag_U,@object
	.size		zigzag_U,(zigzag_V - zigzag_U)
zigzag_U:
        /*0080*/ 	.byte	0x00, 0x01, 0x00, 0x00, 0x01, 0x02, 0x03, 0x02, 0x01, 0x00, 0x00, 0x01, 0x02, 0x03, 0x04, 0x05
        /*0090*/ 	.byte	0x04, 0x03, 0x02, 0x01, 0x00, 0x00, 0x01, 0x02, 0x03, 0x04, 0x05, 0x06, 0x07, 0x06, 0x05, 0x04
        /*00a0*/ 	.byte	0x03, 0x02, 0x01, 0x00, 0x01, 0x02, 0x03, 0x04, 0x05, 0x06, 0x07, 0x07, 0x06, 0x05, 0x04, 0x03
        /*00b0*/ 	.byte	0x02, 0x03, 0x04, 0x05, 0x06, 0x07, 0x07, 0x06, 0x05, 0x04, 0x05, 0x06, 0x07, 0x07, 0x06, 0x07
	.type		zigzag_V,@object
	.size		zigzag_V,(dctlookup - zigzag_V)
zigzag_V:
        /*00c0*/ 	.byte	0x00, 0x00, 0x01, 0x02, 0x01, 0x00, 0x00, 0x01, 0x02, 0x03, 0x04, 0x03, 0x02, 0x01, 0x00, 0x00
        /*00d0*/ 	.byte	0x01, 0x02, 0x03, 0x04, 0x05, 0x06, 0x05, 0x04, 0x03, 0x02, 0x01, 0x00, 0x00, 0x01, 0x02, 0x03
        /*00e0*/ 	.byte	0x04, 0x05, 0x06, 0x07, 0x07, 0x06, 0x05, 0x04, 0x03, 0x02, 0x01, 0x02, 0x03, 0x04, 0x05, 0x06
        /*00f0*/ 	.byte	0x07, 0x07, 0x06, 0x05, 0x04, 0x03, 0x04, 0x05, 0x06, 0x07, 0x07, 0x06, 0x05, 0x06, 0x07, 0x07
	.type		dctlookup,@object
	.size		dctlookup,(.L_3 - dctlookup)
dctlookup:
        /* <DEDUP_REMOVED lines=16> */
.L_3:


//--------------------- .text._Z21k_dct_quant_block_8x8PhS_jjPsh --------------------------
	.section	.text._Z21k_dct_quant_block_8x8PhS_jjPsh,"ax",@progbits
	.align	128
.text._Z21k_dct_quant_block_8x8PhS_jjPsh:
        .type           _Z21k_dct_quant_block_8x8PhS_jjPsh,@function
        .size           _Z21k_dct_quant_block_8x8PhS_jjPsh,(.L_x_14 - _Z21k_dct_quant_block_8x8PhS_jjPsh)
        .other          _Z21k_dct_quant_block_8x8PhS_jjPsh,@"STO_CUDA_ENTRY STV_DEFAULT"
_Z21k_dct_quant_block_8x8PhS_jjPsh:
[----:B------:R-:W-:Y:S01]  /*0000*/  LDC R1, c[0x0][0x37c] ;  /* 0x0000df00ff017b82 */ /* 0x000fe20000000800 */
[----:B------:R-:W0:Y:S01]  /*0010*/  S2R R21, SR_TID.X ;  /* 0x0000000000157919 */ /* 0x000e220000002100 */
[----:B------:R-:W1:Y:S01]  /*0020*/  LDCU UR4, c[0x0][0x390] ;  /* 0x00007200ff0477ac */ /* 0x000e620008000800 */
[----:B------:R-:W2:Y:S01]  /*0030*/  S2R R22, SR_CTAID.X ;  /* 0x0000000000167919 */ /* 0x000ea20000002500 */
[----:B0-----:R-:W-:-:S05]  /*0040*/  SHF.R.U32.HI R25, RZ, 0x3, R21 ;  /* 0x00000003ff197819 */ /* 0x001fca0000011615 */
[----:B--2---:R-:W-:-:S04]  /*0050*/  IMAD R22, R22, 0x8, R25 ;  /* 0x0000000816167824 */ /* 0x004fc800078e0219 */
[----:B------:R-:W-:-:S05]  /*0060*/  IMAD.SHL.U32 R9, R22, 0x8, RZ ;  /* 0x0000000816097824 */ /* 0x000fca00078e00ff */
[----:B-1----:R-:W-:-:S13]  /*0070*/  ISETP.GE.U32.AND P0, PT, R9, UR4, PT ;  /* 0x0000000409007c0c */ /* 0x002fda000bf06070 */
[----:B------:R-:W-:Y:S05]  /*0080*/  @P0 EXIT ;  /* 0x000000000000094d */ /* 0x000fea0003800000 */
[----:B------:R-:W0:Y:S01]  /*0090*/  S2R R0, SR_CTAID.Y ;  /* 0x0000000000007919 */ /* 0x000e220000002600 */
[----:B------:R-:W1:Y:S01]  /*00a0*/  LDCU.128 UR12, c[0x0][0x380] ;  /* 0x00007000ff0c77ac */ /* 0x000e620008000c00 */
[----:B------:R-:W-:Y:S01]  /*00b0*/  LOP3.LUT R3, R21, 0x7, RZ, 0xc0, !PT ;  /* 0x0000000715037812 */ /* 0x000fe200078ec0ff */
[----:B------:R-:W2:Y:S01]  /*00c0*/  S2R R8, SR_TID.Y ;  /* 0x0000000000087919 */ /* 0x000ea20000002200 */
[----:B------:R-:W3:Y:S01]  /*00d0*/  LDCU.64 UR8, c[0x0][0x358] ;  /* 0x00006b00ff0877ac */ /* 0x000ee20008000a00 */
[----:B0-----:R-:W-:Y:S02]  /*00e0*/  IMAD R0, R0, UR4, RZ ;  /* 0x0000000400007c24 */ /* 0x001fe4000f8e02ff */
[----:B--2---:R-:W-:Y:S02]  /*00f0*/  IMAD R2, R8, UR4, R3 ;  /* 0x0000000408027c24 */ /* 0x004fe4000f8e0203 */
[----:B------:R-:W-:-:S05]  /*0100*/  IMAD R9, R0, 0x8, R9 ;  /* 0x0000000800097824 */ /* 0x000fca00078e0209 */
[----:B------:R-:W-:-:S04]  /*0110*/  IADD3 R2, P0, PT, R9, R2, RZ ;  /* 0x0000000209027210 */ /* 0x000fc80007f1e0ff */
[C---:B-1----:R-:W-:Y:S01]  /*0120*/  IADD3 R4, P1, PT, R2.reuse, UR12, RZ ;  /* 0x0000000c02047c10 */ /* 0x042fe2000ff3e0ff */
[----:B------:R-:W-:Y:S01]  /*0130*/  IMAD.X R0, RZ, RZ, RZ, P0 ;  /* 0x000000ffff007224 */ /* 0x000fe200000e06ff */
[----:B------:R-:W-:-:S04]  /*0140*/  IADD3 R6, P0, PT, R2, UR14, RZ ;  /* 0x0000000e02067c10 */ /* 0x000fc8000ff1e0ff */
[C---:B------:R-:W-:Y:S02]  /*0150*/  IADD3.X R7, PT, PT, R0.reuse, UR15, RZ, P0, !PT ;  /* 0x0000000f00077c10 */ /* 0x040fe400087fe4ff */
[----:B------:R-:W-:-:S04]  /*0160*/  IADD3.X R5, PT, PT, R0, UR13, RZ, P1, !PT ;  /* 0x0000000d00057c10 */ /* 0x000fc80008ffe4ff */
[----:B---3--:R-:W2:Y:S04]  /*0170*/  LDG.E.U8 R7, desc[UR8][R6.64] ;  /* 0x0000000806077981 */ /* 0x008ea8000c1e1100 */
[----:B------:R-:W2:Y:S01]  /*0180*/  LDG.E.U8 R4, desc[UR8][R4.64] ;  /* 0x0000000804047981 */ /* 0x000ea2000c1e1100 */
[----:B------:R-:W0:Y:S01]  /*0190*/  S2UR UR5, SR_CgaCtaId ;  /* 0x00000000000579c3 */ /* 0x000e220000008800 */
[----:B------:R-:W-:Y:S01]  /*01a0*/  UMOV UR4, 0x400 ;  /* 0x0000040000047882 */ /* 0x000fe20000000000 */
[----:B------:R-:W-:Y:S01]  /*01b0*/  IMAD.SHL.U32 R28, R21, 0x4, RZ ;  /* 0x00000004151c7824 */ /* 0x000fe200078e00ff */
[----:B------:R-:W-:-:S04]  /*01c0*/  LEA R0, R8, R3, 0x3 ;  /* 0x0000000308007211 */ /* 0x000fc800078e18ff */
[----:B------:R-:W-:-:S04]  /*01d0*/  LOP3.LUT R28, R28, 0x1c, RZ, 0xc0, !PT ;  /* 0x0000001c1c1c7812 */ /* 0x000fc800078ec0ff */
[----:B------:R-:W1:Y:S01]  /*01e0*/  LDC R3, c[0x3][R28+0x100] ;  /* 0x00c040001c037b82 */ /* 0x000e620000000800 */
[----:B0-----:R-:W-:-:S06]  /*01f0*/  ULEA UR6, UR5, UR4, 0x18 ;  /* 0x0000000405067291 */ /* 0x001fcc000f8ec0ff */
[----:B------:R-:W-:-:S05]  /*0200*/  LEA R27, R25, UR6, 0x8 ;  /* 0x00000006191b7c11 */ /* 0x000fca000f8e40ff */
[--C-:B------:R-:W-:Y:S02]  /*0210*/  IMAD R2, R0, 0x4, R27.reuse ;  /* 0x0000000400027824 */ /* 0x100fe400078e021b */
[----:B------:R-:W-:Y:S01]  /*0220*/  IMAD R23, R8, 0x20, R27 ;  /* 0x0000002008177824 */ /* 0x000fe200078e021b */
[----:B------:R-:W0:Y:S08]  /*0230*/  LDC R11, c[0x3][R28+0x140] ;  /* 0x00c050001c0b7b82 */ /* 0x000e300000000800 */
[----:B------:R-:W3:Y:S08]  /*0240*/  LDC R16, c[0x3][R28+0x160] ;  /* 0x00c058001c107b82 */ /* 0x000ef00000000800 */
[----:B------:R-:W4:Y:S08]  /*0250*/  LDC R17, c[0x3][R28+0x180] ;  /* 0x00c060001c117b82 */ /* 0x000f300000000800 */
[----:B------:R-:W5:Y:S08]  /*0260*/  LDC R18, c[0x3][R28+0x1a0] ;  /* 0x00c068001c127b82 */ /* 0x000f700000000800 */
[----:B------:R-:W5:Y:S08]  /*0270*/  LDC R19, c[0x3][R28+0x1c0] ;  /* 0x00c070001c137b82 */ /* 0x000f700000000800 */
[----:B------:R-:W5:Y:S01]  /*0280*/  LDC R20, c[0x3][R28+0x1e0] ;  /* 0x00c078001c147b82 */ /* 0x000f620000000800 */
[----:B------:R-:W-:-:S04]  /*0290*/  UIADD3 UR4, UPT, UPT, UR4, 0x800, URZ ;  /* 0x0000080004047890 */ /* 0x000fc8000fffe0ff */
[----:B------:R-:W-:-:S06]  /*02a0*/  ULEA UR4, UR5, UR4, 0x18 ;  /* 0x0000000405047291 */ /* 0x000fcc000f8ec0ff */
[----:B------:R-:W-:Y:S02]  /*02b0*/  LEA R25, R25, UR4, 0x8 ;  /* 0x0000000419197c11 */ /* 0x000fe4000f8e40ff */
[----:B------:R-:W-:Y:S02]  /*02c0*/  LOP3.LUT P0, RZ, R21, 0x7, RZ, 0xc0, !PT ;  /* 0x0000000715ff7812 */ /* 0x000fe4000780c0ff */
[----:B------:R-:W-:Y:S01]  /*02d0*/  ISETP.NE.AND P1, PT, R8, RZ, PT ;  /* 0x000000ff0800720c */ /* 0x000fe20003f25270 */
[----:B--2---:R-:W-:-:S05]  /*02e0*/  IMAD.IADD R10, R4, 0x1, -R7 ;  /* 0x00000001040a7824 */ /* 0x004fca00078e0a07 */
[----:B------:R-:W-:Y:S02]  /*02f0*/  I2FP.F32.S32 R29, R10 ;  /* 0x0000000a001d7245 */ /* 0x000fe40000201400 */
[----:B------:R-:W2:Y:S03]  /*0300*/  LDC R10, c[0x3][R28+0x120] ;  /* 0x00c048001c0a7b82 */ /* 0x000ea60000000800 */
[----:B------:R-:W-:Y:S04]  /*0310*/  STS [R2], R29 ;  /* 0x0000001d02007388 */ /* 0x000fe80000000800 */
[----:B------:R-:W1:Y:S04]  /*0320*/  LDS.128 R4, [R23] ;  /* 0x0000000017047984 */ /* 0x000e680000000c00 */
[----:B------:R-:W4:Y:S01]  /*0330*/  LDS.128 R12, [R23+0x10] ;  /* 0x00001000170c7984 */ /* 0x000f220000000c00 */
[----:B-1----:R-:W-:-:S04]  /*0340*/  FFMA R4, R4, R3, RZ ;  /* 0x0000000304047223 */ /* 0x002fc800000000ff */
[----:B--2---:R-:W-:-:S04]  /*0350*/  FFMA R4, R10, R5, R4 ;  /* 0x000000050a047223 */ /* 0x004fc80000000004 */
[----:B0-----:R-:W-:-:S04]  /*0360*/  FFMA R5, R11, R6, R4 ;  /* 0x000000060b057223 */ /* 0x001fc80000000004 */
[----:B---3--:R-:W-:Y:S01]  /*0370*/  FFMA R5, R16, R7, R5 ;  /* 0x0000000710057223 */ /* 0x008fe20000000005 */
[----:B------:R-:W-:-:S03]  /*0380*/  IMAD.SHL.U32 R6, R21, 0x8, RZ ;  /* 0x0000000815067824 */ /* 0x000fc600078e00ff */
[----:B----4-:R-:W-:-:S04]  /*0390*/  FFMA R5, R12, R17, R5 ;  /* 0x000000110c057223 */ /* 0x010fc80000000005 */
[----:B-----5:R-:W-:Y:S01]  /*03a0*/  FFMA R4, R18, R13, R5 ;  /* 0x0000000d12047223 */ /* 0x020fe20000000005 */
[----:B------:R-:W-:Y:S02]  /*03b0*/  LOP3.LUT R13, R6, 0x38, RZ, 0xc0, !PT ;  /* 0x00000038060d7812 */ /* 0x000fe400078ec0ff */
[----:B------:R-:W-:Y:S01]  /*03c0*/  LEA R5, R8, R25, 0x5 ;  /* 0x0000001908057211 */ /* 0x000fe200078e28ff */
[----:B------:R-:W-:Y:S02]  /*03d0*/  FFMA R7, R19, R14, R4 ;  /* 0x0000000e13077223 */ /* 0x000fe40000000004 */
[----:B------:R-:W-:Y:S02]  /*03e0*/  IMAD.IADD R24, R13, 0x1, R8 ;  /* 0x000000010d187824 */ /* 0x000fe400078e0208 */
[----:B------:R-:W-:Y:S02]  /*03f0*/  IMAD.IADD R26, R5, 0x1, R28 ;  /* 0x00000001051a7824 */ /* 0x000fe400078e021c */
[----:B------:R-:W-:Y:S01]  /*0400*/  FFMA R29, R20, R15, R7 ;  /* 0x0000000f141d7223 */ /* 0x000fe20000000007 */
[----:B------:R-:W-:-:S04]  /*0410*/  IMAD R27, R24, 0x4, R27 ;  /* 0x00000004181b7824 */ /* 0x000fc800078e021b */
[----:B------:R-:W-:Y:S04]  /*0420*/  STS [R26], R29 ;  /* 0x0000001d1a007388 */ /* 0x000fe80000000800 */
[----:B------:R-:W-:Y:S01]  /*0430*/  STS [R27], R29 ;  /* 0x0000001d1b007388 */ /* 0x000fe20000000800 */
[----:B------:R-:W-:Y:S06]  /*0440*/  BAR.SYNC.DEFER_BLOCKING 0x0 ;  /* 0x0000000000007b1d */ /* 0x000fec0000010000 */
[----:B------:R-:W0:Y:S04]  /*0450*/  LDS.128 R4, [R23] ;  /* 0x0000000017047984 */ /* 0x000e280000000c00 */
[----:B------:R-:W1:Y:S01]  /*0460*/  LDS.128 R12, [R23+0x10] ;  /* 0x00001000170c7984 */ /* 0x000e620000000c00 */
[----:B0-----:R-:W-:-:S04]  /*0470*/  FFMA R3, R3, R4, RZ ;  /* 0x0000000403037223 */ /* 0x001fc800000000ff */
[----:B------:R-:W-:Y:S01]  /*0480*/  FFMA R10, R10, R5, R3 ;  /* 0x000000050a0a7223 */ /* 0x000fe20000000003 */
[----:B------:R-:W0:Y:S03]  /*0490*/  LDC.U8 R4, c[0x3][R0+0xc0] ;  /* 0x00c0300000047b82 */ /* 0x000e260000000000 */
[----:B------:R-:W-:-:S05]  /*04a0*/  FFMA R11, R11, R6, R10 ;  /* 0x000000060b0b7223 */ /* 0x000fca000000000a */
[----:B------:R-:W0:Y:S01]  /*04b0*/  LDC.U8 R3, c[0x3][R0+0x80] ;  /* 0x00c0200000037b82 */ /* 0x000e220000000000 */
[----:B------:R-:W-:Y:S01]  /*04c0*/  FFMA R16, R16, R7, R11 ;  /* 0x0000000710107223 */ /* 0x000fe2000000000b */
[----:B------:R-:W-:-:S03]  /*04d0*/  HFMA2 R7, -RZ, RZ, 1.8017578125, 7.5519084930419921875e-05 ;  /* 0x3f3504f3ff077431 */ /* 0x000fc600000001ff */
[----:B-1----:R-:W-:-:S03]  /*04e0*/  FFMA R17, R17, R12, R16 ;  /* 0x0000000c11117223 */ /* 0x002fc60000000010 */
[----:B------:R-:W1:Y:S01]  /*04f0*/  LDC.U8 R5, c[0x0][0x3a0] ;  /* 0x0000e800ff057b82 */ /* 0x000e620000000000 */
[----:B------:R-:W-:-:S04]  /*0500*/  FFMA R18, R18, R13, R17 ;  /* 0x0000000d12127223 */ /* 0x000fc80000000011 */
[----:B------:R-:W-:Y:S01]  /*0510*/  FFMA R19, R19, R14, R18 ;  /* 0x0000000e13137223 */ /* 0x000fe20000000012 */
[----:B------:R-:W-:-:S03]  /*0520*/  FSEL R6, R7, 1, !P0 ;  /* 0x3f80000007067808 */ /* 0x000fc60004000000 */
[----:B------:R-:W-:Y:S01]  /*0530*/  FFMA R15, R20, R15, R19 ;  /* 0x0000000f140f7223 */ /* 0x000fe20000000013 */
[----:B------:R-:W-:-:S03]  /*0540*/  FSEL R7, R7, 1, !P1 ;  /* 0x3f80000007077808 */ /* 0x000fc60004800000 */
[----:B------:R-:W-:-:S04]  /*0550*/  FMUL R6, R15, R6 ;  /* 0x000000060f067220 */ /* 0x000fc80000400000 */
[----:B------:R-:W-:Y:S01]  /*0560*/  FMUL R6, R7, R6 ;  /* 0x0000000607067220 */ /* 0x000fe20000400000 */
[----:B------:R-:W-:Y:S01]  /*0570*/  IMAD R7, R24, 0x4, R25 ;  /* 0x0000000418077824 */ /* 0x000fe200078e0219 */
[----:B------:R-:W-:Y:S01]  /*0580*/  STS [R26], R15 ;  /* 0x0000000f1a007388 */ /* 0x000fe20000000800 */
[----:B-1----:R-:W-:-:S03]  /*0590*/  IMAD R5, R5, 0x40, R0 ;  /* 0x0000004005057824 */ /* 0x002fc600078e0200 */
[----:B------:R-:W-:Y:S04]  /*05a0*/  STS [R27], R15 ;  /* 0x0000000f1b007388 */ /* 0x000fe80000000800 */
[----:B------:R-:W-:Y:S01]  /*05b0*/  STS [R7], R6 ;  /* 0x0000000607007388 */ /* 0x000fe20000000800 */
[----:B------:R-:W1:Y:S01]  /*05c0*/  LDC.U8 R5, c[0x3][R5] ;  /* 0x00c0000005057b82 */ /* 0x000e620000000000 */
[----:B0-----:R-:W-:-:S04]  /*05d0*/  IMAD R4, R4, 0x8, R3 ;  /* 0x0000000804047824 */ /* 0x001fc800078e0203 */
[----:B------:R-:W-:-:S03]  /*05e0*/  IMAD R4, R4, 0x4, R25 ;  /* 0x0000000404047824 */ /* 0x000fc600078e0219 */
[----:B------:R-:W-:Y:S06]  /*05f0*/  BAR.SYNC.DEFER_BLOCKING 0x0 ;  /* 0x0000000000007b1d */ /* 0x000fec0000010000 */
[----:B------:R1:W0:Y:S02]  /*0600*/  LDS R3, [R4] ;  /* 0x0000000004037984 */ /* 0x0002240000000800 */
[----:B-1----:R-:W-:-:S04]  /*0610*/  I2FP.F32.U32 R4, R5 ;  /* 0x0000000500047245 */ /* 0x002fc80000201000 */
[----:B------:R-:W1:Y:S01]  /*0620*/  MUFU.RCP R5, R4 ;  /* 0x0000000400057308 */ /* 0x000e620000001000 */
[----:B------:R-:W-:Y:S01]  /*0630*/  BSSY.RECONVERGENT B0, `(.L_x_0) ;  /* 0x000000d000007945 */ /* 0x000fe20003800200 */
[----:B-1----:R-:W-:Y:S01]  /*0640*/  FFMA R8, -R4, R5, 1 ;  /* 0x3f80000004087423 */ /* 0x002fe20000000105 */
[----:B0-----:R-:W-:-:S05]  /*0650*/  FMUL R3, R3, 0.25 ;  /* 0x3e80000003037820 */ /* 0x001fca0000400000 */
[----:B------:R-:W0:Y:S01]  /*0660*/  FCHK P0, R3, R4 ;  /* 0x0000000403007302 */ /* 0x000e220000000000 */
[----:B------:R-:W-:-:S04]  /*0670*/  FFMA R8, R5, R8, R5 ;  /* 0x0000000805087223 */ /* 0x000fc80000000005 */
[----:B------:R-:W-:-:S04]  /*0680*/  FFMA R5, R3, R8, RZ ;  /* 0x0000000803057223 */ /* 0x000fc800000000ff */
[----:B------:R-:W-:Y:S01]  /*0690*/  FFMA R10, -R4, R5, R3 ;  /* 0x00000005040a7223 */ /* 0x000fe20000000103 */
[----:B------:R-:W-:-:S03]  /*06a0*/  IMAD R9, R22, 0x38, R9 ;  /* 0x0000003816097824 */ /* 0x000fc600078e0209 */
[----:B------:R-:W-:Y:S01]  /*06b0*/  FFMA R8, R8, R10, R5 ;  /* 0x0000000a08087223 */ /* 0x000fe20000000005 */
[----:B0-----:R-:W-:Y:S06]  /*06c0*/  @!P0 BRA `(.L_x_1) ;  /* 0x00000000000c8947 */ /* 0x001fec0003800000 */
[----:B------:R-:W-:-:S07]  /*06d0*/  MOV R6, 0x6f0 ;  /* 0x000006f000067802 */ /* 0x000fce0000000f00 */
[----:B------:R-:W-:Y:S05]  /*06e0*/  CALL.REL.NOINC `($__internal_0_$__cuda_sm3x_div_rn_noftz_f32_slowpath) ;  /* 0x0000000000387944 */ /* 0x000fea0003c00000 */
[----:B------:R-:W-:-:S07]  /*06f0*/  IMAD.MOV.U32 R8, RZ, RZ, R3 ;  /* 0x000000ffff087224 */ /* 0x000fce00078e0003 */
.L_x_1:
[----:B------:R-:W-:Y:S05]  /*0700*/  BSYNC.RECONVERGENT B0 ;  /* 0x0000000000007941 */ /* 0x000fea0003800200 */
.L_x_0:
[----:B------:R-:W0:Y:S01]  /*0710*/  FRND R3, R8 ;  /* 0x0000000800037307 */ /* 0x000e220000201000 */
[----:B------:R-:W1:Y:S01]  /*0720*/  LDCU.64 UR4, c[0x0][0x398] ;  /* 0x00007300ff0477ac */ /* 0x000e620008000a00 */
[----:B------:R-:W-:-:S04]  /*0730*/  IADD3 R9, P0, PT, R9, R0, RZ ;  /* 0x0000000009097210 */ /* 0x000fc80007f1e0ff */
[----:B------:R-:W-:Y:S01]  /*0740*/  IADD3.X R0, PT, PT, RZ, RZ, RZ, P0, !PT ;  /* 0x000000ffff007210 */ /* 0x000fe200007fe4ff */
[----:B0-----:R-:W-:Y:S01]  /*0750*/  STS [R2], R3 ;  /* 0x0000000302007388 */ /* 0x001fe20000000800 */
[----:B------:R-:W-:Y:S01]  /*0760*/  BAR.SYNC.DEFER_BLOCKING 0x0 ;  /* 0x0000000000007b1d */ /* 0x000fe20000010000 */
[----:B-1----:R-:W-:-:S04]  /*0770*/  LEA R4, P0, R9, UR4, 0x1 ;  /* 0x0000000409047c11 */ /* 0x002fc8000f8008ff */
[----:B------:R-:W-:Y:S01]  /*0780*/  LEA.HI.X R5, R9, UR5, R0, 0x1, P0 ;  /* 0x0000000509057c11 */ /* 0x000fe200080f0c00 */
[----:B------:R-:W0:Y:S02]  /*0790*/  LDS R6, [R2] ;  /* 0x0000000002067984 */ /* 0x000e240000000800 */
[----:B0-----:R-:W0:Y:S02]  /*07a0*/  F2I.TRUNC.NTZ R7, R6 ;  /* 0x0000000600077305 */ /* 0x001e24000020f100 */
[----:B0-----:R-:W-:Y:S01]  /*07b0*/  STG.E.U16 desc[UR8][R4.64], R7 ;  /* 0x0000000704007986 */ /* 0x001fe2000c101508 */
[----:B------:R-:W-:Y:S05]  /*07c0*/  EXIT ;  /* 0x000000000000794d */ /* 0x000fea0003800000 */
        .weak           $__internal_0_$__cuda_sm3x_div_rn_noftz_f32_slowpath
        .type           $__internal_0_$__cuda_sm3x_div_rn_noftz_f32_slowpath,@function
        .size           $__internal_0_$__cuda_sm3x_div_rn_noftz_f32_slowpath,(.L_x_14 - $__internal_0_$__cuda_sm3x_div_rn_noftz_f32_slowpath)
$__internal_0_$__cuda_sm3x_div_rn_noftz_f32_slowpath:
[--C-:B------:R-:W-:Y:S01]  /*07d0*/  SHF.R.U32.HI R7, RZ, 0x17, R4.reuse ;  /* 0x00000017ff077819 */ /* 0x100fe20000011604 */
[----:B------:R-:W-:Y:S01]  /*07e0*/  BSSY.RECONVERGENT B1, `(.L_x_2) ;  /* 0x0000064000017945 */ /* 0x000fe20003800200 */
[--C-:B------:R-:W-:Y:S01]  /*07f0*/  SHF.R.U32.HI R5, RZ, 0x17, R3.reuse ;  /* 0x00000017ff057819 */ /* 0x100fe20000011603 */
[----:B------:R-:W-:Y:S01]  /*0800*/  IMAD.MOV.U32 R10, RZ, RZ, R3 ;  /* 0x000000ffff0a7224 */ /* 0x000fe200078e0003 */
[----:B------:R-:W-:Y:S01]  /*0810*/  LOP3.LUT R8, R7, 0xff, RZ, 0xc0, !PT ;  /* 0x000000ff07087812 */ /* 0x000fe200078ec0ff */
[----:B------:R-:W-:Y:S01]  /*0820*/  IMAD.MOV.U32 R11, RZ, RZ, R4 ;  /* 0x000000ffff0b7224 */ /* 0x000fe200078e0004 */
[----:B------:R-:W-:-:S03]  /*0830*/  LOP3.LUT R7, R5, 0xff, RZ, 0xc0, !PT ;  /* 0x000000ff05077812 */ /* 0x000fc600078ec0ff */
[----:B------:R-:W-:Y:S02]  /*0840*/  VIADD R13, R8, 0xffffffff ;  /* 0xffffffff080d7836 */ /* 0x000fe40000000000 */
[----:B------:R-:W-:-:S03]  /*0850*/  VIADD R12, R7, 0xffffffff ;  /* 0xffffffff070c7836 */ /* 0x000fc60000000000 */
[----:B------:R-:W-:-:S04]  /*0860*/  ISETP.GT.U32.AND P0, PT, R13, 0xfd, PT ;  /* 0x000000fd0d00780c */ /* 0x000fc80003f04070 */
[----:B------:R-:W-:-:S13]  /*0870*/  ISETP.GT.U32.OR P0, PT, R12, 0xfd, P0 ;  /* 0x000000fd0c00780c */ /* 0x000fda0000704470 */
[----:B------:R-:W-:Y:S01]  /*0880*/  @!P0 MOV R5, RZ ;  /* 0x000000ff00058202 */ /* 0x000fe20000000f00 */
[----:B------:R-:W-:Y:S06]  /*0890*/  @!P0 BRA `(.L_x_3) ;  /* 0x00000000005c8947 */ /* 0x000fec0003800000 */
[----:B------:R-:W-:Y:S02]  /*08a0*/  FSETP.GTU.FTZ.AND P0, PT, |R3|, +INF , PT ;  /* 0x7f8000000300780b */ /* 0x000fe40003f1c200 */
[----:B------:R-:W-:-:S04]  /*08b0*/  FSETP.GTU.FTZ.AND P1, PT, |R4|, +INF , PT ;  /* 0x7f8000000400780b */ /* 0x000fc80003f3c200 */
[----:B------:R-:W-:-:S13]  /*08c0*/  PLOP3.LUT P0, PT, P0, P1, PT, 0xf8, 0x8f ;  /* 0x00000000008f781c */ /* 0x000fda0000703f70 */
[----:B------:R-:W-:Y:S05]  /*08d0*/  @P0 BRA `(.L_x_4) ;  /* 0x00000004004c0947 */ /* 0x000fea0003800000 */
[----:B------:R-:W-:-:S13]  /*08e0*/  LOP3.LUT P0, RZ, R11, 0x7fffffff, R10, 0xc8, !PT ;  /* 0x7fffffff0bff7812 */ /* 0x000fda000780c80a */
[----:B------:R-:W-:Y:S05]  /*08f0*/  @!P0 BRA `(.L_x_5) ;  /* 0x00000004003c8947 */ /* 0x000fea0003800000 */
[C---:B------:R-:W-:Y:S02]  /*0900*/  FSETP.NEU.FTZ.AND P2, PT, |R3|.reuse, +INF , PT ;  /* 0x7f8000000300780b */ /* 0x040fe40003f5d200 */
[----:B------:R-:W-:Y:S02]  /*0910*/  FSETP.NEU.FTZ.AND P1, PT, |R4|, +INF , PT ;  /* 0x7f8000000400780b */ /* 0x000fe40003f3d200 */
[----:B------:R-:W-:-:S11]  /*0920*/  FSETP.NEU.FTZ.AND P0, PT, |R3|, +INF , PT ;  /* 0x7f8000000300780b */ /* 0x000fd60003f1d200 */
[----:B------:R-:W-:Y:S05]  /*0930*/  @!P1 BRA !P2, `(.L_x_5) ;  /* 0x00000004002c9947 */ /* 0x000fea0005000000 */
[----:B------:R-:W-:-:S04]  /*0940*/  LOP3.LUT P2, RZ, R10, 0x7fffffff, RZ, 0xc0, !PT ;  /* 0x7fffffff0aff7812 */ /* 0x000fc8000784c0ff */
[----:B------:R-:W-:-:S13]  /*0950*/  PLOP3.LUT P1, PT, P1, P2, PT, 0x2f, 0xf2 ;  /* 0x0000000000f2781c */ /* 0x000fda0000f24577 */
[----:B------:R-:W-:Y:S05]  /*0960*/  @P1 BRA `(.L_x_6) ;  /* 0x0000000400181947 */ /* 0x000fea0003800000 */
[----:B------:R-:W-:-:S04]  /*0970*/  LOP3.LUT P1, RZ, R11, 0x7fffffff, RZ, 0xc0, !PT ;  /* 0x7fffffff0bff7812 */ /* 0x000fc8000782c0ff */
[----:B------:R-:W-:-:S13]  /*0980*/  PLOP3.LUT P0, PT, P0, P1, PT, 0x2f, 0xf2 ;  /* 0x0000000000f2781c */ /* 0x000fda0000702577 */
[----:B------:R-:W-:Y:S05]  /*0990*/  @P0 BRA `(.L_x_7) ;  /* 0x0000000400000947 */ /* 0x000fea0003800000 */
[----:B------:R-:W-:Y:S02]  /*09a0*/  ISETP.GE.AND P0, PT, R12, RZ, PT ;  /* 0x000000ff0c00720c */ /* 0x000fe40003f06270 */
[----:B------:R-:W-:-:S11]  /*09b0*/  ISETP.GE.AND P1, PT, R13, RZ, PT ;  /* 0x000000ff0d00720c */ /* 0x000fd60003f26270 */
[----:B------:R-:W-:Y:S02]  /*09c0*/  @P0 IMAD.MOV.U32 R5, RZ, RZ, RZ ;  /* 0x000000ffff050224 */ /* 0x000fe400078e00ff */
[----:B------:R-:W-:Y:S01]  /*09d0*/  @!P0 FFMA R10, R3, 1.84467440737095516160e+19, RZ ;  /* 0x5f800000030a8823 */ /* 0x000fe200000000ff */
[----:B------:R-:W-:Y:S02]  /*09e0*/  @!P0 IMAD.MOV.U32 R5, RZ, RZ, -0x40 ;  /* 0xffffffc0ff058424 */ /* 0x000fe400078e00ff */
[----:B------:R-:W-:Y:S02]  /*09f0*/  @!P1 FFMA R11, R4, 1.84467440737095516160e+19, RZ ;  /* 0x5f800000040b9823 */ /* 0x000fe400000000ff */
[----:B------:R-:W-:-:S07]  /*0a00*/  @!P1 VIADD R5, R5, 0x40 ;  /* 0x0000004005059836 */ /* 0x000fce0000000000 */
.L_x_3:
[----:B------:R-:W-:Y:S01]  /*0a10*/  LEA R4, R8, 0xc0800000, 0x17 ;  /* 0xc080000008047811 */ /* 0x000fe200078eb8ff */
[----:B------:R-:W-:Y:S01]  /*0a20*/  BSSY.RECONVERGENT B2, `(.L_x_8) ;  /* 0x0000036000027945 */ /* 0x000fe20003800200 */
[----:B------:R-:W-:-:S03]  /*0a30*/  IADD3 R7, PT, PT, R7, -0x7f, RZ ;  /* 0xffffff8107077810 */ /* 0x000fc60007ffe0ff */
[----:B------:R-:W-:Y:S01]  /*0a40*/  IMAD.IADD R4, R11, 0x1, -R4 ;  /* 0x000000010b047824 */ /* 0x000fe200078e0a04 */
[C---:B------:R-:W-:Y:S01]  /*0a50*/  IADD3 R8, PT, PT, R7.reuse, 0x7f, -R8 ;  /* 0x0000007f07087810 */ /* 0x040fe20007ffe808 */
[----:B------:R-:W-:Y:S02]  /*0a60*/  IMAD R3, R7, -0x800000, R10 ;  /* 0xff80000007037824 */ /* 0x000fe400078e020a */
[----:B------:R-:W0:Y:S01]  /*0a70*/  MUFU.RCP R11, R4 ;  /* 0x00000004000b7308 */ /* 0x000e220000001000 */
[----:B------:R-:W-:Y:S01]  /*0a80*/  FADD.FTZ R12, -R4, -RZ ;  /* 0x800000ff040c7221 */ /* 0x000fe20000010100 */
[----:B------:R-:W-:-:S03]  /*0a90*/  IMAD.IADD R8, R8, 0x1, R5 ;  /* 0x0000000108087824 */ /* 0x000fc600078e0205 */
[----:B0-----:R-:W-:-:S04]  /*0aa0*/  FFMA R14, R11, R12, 1 ;  /* 0x3f8000000b0e7423 */ /* 0x001fc8000000000c */
[----:B------:R-:W-:-:S04]  /*0ab0*/  FFMA R13, R11, R14, R11 ;  /* 0x0000000e0b0d7223 */ /* 0x000fc8000000000b */
[----:B------:R-:W-:-:S04]  /*0ac0*/  FFMA R10, R3, R13, RZ ;  /* 0x0000000d030a7223 */ /* 0x000fc800000000ff */
[----:B------:R-:W-:-:S04]  /*0ad0*/  FFMA R11, R12, R10, R3 ;  /* 0x0000000a0c0b7223 */ /* 0x000fc80000000003 */
[----:B------:R-:W-:-:S04]  /*0ae0*/  FFMA R10, R13, R11, R10 ;  /* 0x0000000b0d0a7223 */ /* 0x000fc8000000000a */
[----:B------:R-:W-:-:S04]  /*0af0*/  FFMA R11, R12, R10, R3 ;  /* 0x0000000a0c0b7223 */ /* 0x000fc80000000003 */
[----:B------:R-:W-:-:S05]  /*0b00*/  FFMA R3, R13, R11, R10 ;  /* 0x0000000b0d037223 */ /* 0x000fca000000000a */
[----:B------:R-:W-:-:S04]  /*0b10*/  SHF.R.U32.HI R4, RZ, 0x17, R3 ;  /* 0x00000017ff047819 */ /* 0x000fc80000011603 */
[----:B------:R-:W-:-:S05]  /*0b20*/  LOP3.LUT R4, R4, 0xff, RZ, 0xc0, !PT ;  /* 0x000000ff04047812 */ /* 0x000fca00078ec0ff */
[----:B------:R-:W-:-:S04]  /*0b30*/  IMAD.IADD R12, R4, 0x1, R8 ;  /* 0x00000001040c7824 */ /* 0x000fc800078e0208 */
[----:B------:R-:W-:-:S05]  /*0b40*/  VIADD R4, R12, 0xffffffff ;  /* 0xffffffff0c047836 */ /* 0x000fca0000000000 */
[----:B------:R-:W-:-:S13]  /*0b50*/  ISETP.GE.U32.AND P0, PT, R4, 0xfe, PT ;  /* 0x000000fe0400780c */ /* 0x000fda0003f06070 */
[----:B------:R-:W-:Y:S05]  /*0b60*/  @!P0 BRA `(.L_x_9) ;  /* 0x0000000000808947 */ /* 0x000fea0003800000 */
[----:B------:R-:W-:-:S13]  /*0b70*/  ISETP.GT.AND P0, PT, R12, 0xfe, PT ;  /* 0x000000fe0c00780c */ /* 0x000fda0003f04270 */
[----:B------:R-:W-:Y:S05]  /*0b80*/  @P0 BRA `(.L_x_10) ;  /* 0x00000000006c0947 */ /* 0x000fea0003800000 */
[----:B------:R-:W-:-:S13]  /*0b90*/  ISETP.GE.AND P0, PT, R12, 0x1, PT ;  /* 0x000000010c00780c */ /* 0x000fda0003f06270 */
[----:B------:R-:W-:Y:S05]  /*0ba0*/  @P0 BRA `(.L_x_11) ;  /* 0x0000000000740947 */ /* 0x000fea0003800000 */
[----:B------:R-:W-:Y:S02]  /*0bb0*/  ISETP.GE.AND P0, PT, R12, -0x18, PT ;  /* 0xffffffe80c00780c */ /* 0x000fe40003f06270 */
[----:B------:R-:W-:-:S11]  /*0bc0*/  LOP3.LUT R3, R3, 0x80000000, RZ, 0xc0, !PT ;  /* 0x8000000003037812 */ /* 0x000fd600078ec0ff */
[----:B------:R-:W-:Y:S05]  /*0bd0*/  @!P0 BRA `(.L_x_11) ;  /* 0x0000000000688947 */ /* 0x000fea0003800000 */
[CCC-:B------:R-:W-:Y:S01]  /*0be0*/  FFMA.RZ R4, R13.reuse, R11.reuse, R10.reuse ;  /* 0x0000000b0d047223 */ /* 0x1c0fe2000000c00a */
[C---:B------:R-:W-:Y:S02]  /*0bf0*/  VIADD R8, R12.reuse, 0x20 ;  /* 0x000000200c087836 */ /* 0x040fe40000000000 */
[CCC-:B------:R-:W-:Y:S01]  /*0c00*/  FFMA.RM R5, R13.reuse, R11.reuse, R10.reuse ;  /* 0x0000000b0d057223 */ /* 0x1c0fe2000000400a */
[----:B------:R-:W-:Y:S02]  /*0c10*/  ISETP.NE.AND P2, PT, R12, RZ, PT ;  /* 0x000000ff0c00720c */ /* 0x000fe40003f45270 */
[----:B------:R-:W-:Y:S01]  /*0c20*/  LOP3.LUT R7, R4, 0x7fffff, RZ, 0xc0, !PT ;  /* 0x007fffff04077812 */ /* 0x000fe200078ec0ff */
[----:B------:R-:W-:Y:S01]  /*0c30*/  FFMA.RP R4, R13, R11, R10 ;  /* 0x0000000b0d047223 */ /* 0x000fe2000000800a */
[----:B------:R-:W-:Y:S02]  /*0c40*/  ISETP.NE.AND P1, PT, R12, RZ, PT ;  /* 0x000000ff0c00720c */ /* 0x000fe40003f25270 */
[----:B------:R-:W-:-:S02]  /*0c50*/  LOP3.LUT R7, R7, 0x800000, RZ, 0xfc, !PT ;  /* 0x0080000007077812 */ /* 0x000fc400078efcff */
[----:B------:R-:W-:Y:S02]  /*0c60*/  IADD3 R10, PT, PT, -R12, RZ, RZ ;  /* 0x000000ff0c0a7210 */ /* 0x000fe40007ffe1ff */
[----:B------:R-:W-:Y:S02]  /*0c70*/  SHF.L.U32 R8, R7, R8, RZ ;  /* 0x0000000807087219 */ /* 0x000fe400000006ff */
[----:B------:R-:W-:Y:S02]  /*0c80*/  FSETP.NEU.FTZ.AND P0, PT, R4, R5, PT ;  /* 0x000000050400720b */ /* 0x000fe40003f1d000 */
[----:B------:R-:W-:Y:S02]  /*0c90*/  SEL R4, R10, RZ, P2 ;  /* 0x000000ff0a047207 */ /* 0x000fe40001000000 */
[----:B------:R-:W-:Y:S02]  /*0ca0*/  ISETP.NE.AND P1, PT, R8, RZ, P1 ;  /* 0x000000ff0800720c */ /* 0x000fe40000f25270 */
[----:B------:R-:W-:-:S02]  /*0cb0*/  SHF.R.U32.HI R4, RZ, R4, R7 ;  /* 0x00000004ff047219 */ /* 0x000fc40000011607 */
[----:B------:R-:W-:Y:S02]  /*0cc0*/  PLOP3.LUT P0, PT, P0, P1, PT, 0xf8, 0x8f ;  /* 0x00000000008f781c */ /* 0x000fe40000703f70 */
[----:B------:R-:W-:Y:S02]  /*0cd0*/  SHF.R.U32.HI R8, RZ, 0x1, R4 ;  /* 0x00000001ff087819 */ /* 0x000fe40000011604 */
[----:B------:R-:W-:-:S04]  /*0ce0*/  SEL R5, RZ, 0x1, !P0 ;  /* 0x00000001ff057807 */ /* 0x000fc80004000000 */
[----:B------:R-:W-:-:S04]  /*0cf0*/  LOP3.LUT R5, R5, 0x1, R8, 0xf8, !PT ;  /* 0x0000000105057812 */ /* 0x000fc800078ef808 */
[----:B------:R-:W-:-:S05]  /*0d00*/  LOP3.LUT R5, R5, R4, RZ, 0xc0, !PT ;  /* 0x0000000405057212 */ /* 0x000fca00078ec0ff */
[----:B------:R-:W-:-:S05]  /*0d10*/  IMAD.IADD R8, R8, 0x1, R5 ;  /* 0x0000000108087824 */ /* 0x000fca00078e0205 */
[----:B------:R-:W-:Y:S01]  /*0d20*/  LOP3.LUT R3, R8, R3, RZ, 0xfc, !PT ;  /* 0x0000000308037212 */ /* 0x000fe200078efcff */
[----:B------:R-:W-:Y:S06]  /*0d30*/  BRA `(.L_x_11) ;  /* 0x0000000000107947 */ /* 0x000fec0003800000 */
.L_x_10:
[----:B------:R-:W-:-:S04]  /*0d40*/  LOP3.LUT R3, R3, 0x80000000, RZ, 0xc0, !PT ;  /* 0x8000000003037812 */ /* 0x000fc800078ec0ff */
[----:B------:R-:W-:Y:S01]  /*0d50*/  LOP3.LUT R3, R3, 0x7f800000, RZ, 0xfc, !PT ;  /* 0x7f80000003037812 */ /* 0x000fe200078efcff */
[----:B------:R-:W-:Y:S06]  /*0d60*/  BRA `(.L_x_11) ;  /* 0x0000000000047947 */ /* 0x000fec0003800000 */
.L_x_9:
[----:B------:R-:W-:-:S07]  /*0d70*/  IMAD R3, R8, 0x800000, R3 ;  /* 0x0080000008037824 */ /* 0x000fce00078e0203 */
.L_x_11:
[----:B------:R-:W-:Y:S05]  /*0d80*/  BSYNC.RECONVERGENT B2 ;  /* 0x0000000000027941 */ /* 0x000fea0003800200 */
.L_x_8:
[----:B------:R-:W-:Y:S05]  /*0d90*/  BRA `(.L_x_12) ;  /* 0x0000000000207947 */ /* 0x000fea0003800000 */
.L_x_7:
[----:B------:R-:W-:-:S04]  /*0da0*/  LOP3.LUT R3, R11, 0x80000000, R10, 0x48, !PT ;  /* 0x800000000b037812 */ /* 0x000fc800078e480a */
[----:B------:R-:W-:Y:S01]  /*0db0*/  LOP3.LUT R3, R3, 0x7f800000, RZ, 0xfc, !PT ;  /* 0x7f80000003037812 */ /* 0x000fe200078efcff */
[----:B------:R-:W-:Y:S06]  /*0dc0*/  BRA `(.L_x_12) ;  /* 0x0000000000147947 */ /* 0x000fec0003800000 */
.L_x_6:
[----:B------:R-:W-:Y:S01]  /*0dd0*/  LOP3.LUT R3, R11, 0x80000000, R10, 0x48, !PT ;  /* 0x800000000b037812 */ /* 0x000fe200078e480a */
[----:B------:R-:W-:Y:S06]  /*0de0*/  BRA `(.L_x_12) ;  /* 0x00000000000c7947 */ /* 0x000fec0003800000 */
.L_x_5:
[----:B------:R-:W0:Y:S01]  /*0df0*/  MUFU.RSQ R3, -QNAN ;  /* 0xffc0000000037908 */ /* 0x000e220000001400 */
[----:B------:R-:W-:Y:S05]  /*0e00*/  BRA `(.L_x_12) ;  /* 0x0000000000047947 */ /* 0x000fea0003800000 */
.L_x_4:
[----:B------:R-:W-:-:S07]  /*0e10*/  FADD.FTZ R3, R3, R4 ;  /* 0x0000000403037221 */ /* 0x000fce0000010000 */
.L_x_12:
[----:B------:R-:W-:Y:S05]  /*0e20*/  BSYNC.RECONVERGENT B1 ;  /* 0x0000000000017941 */ /* 0x000fea0003800200 */
.L_x_2:
[----:B------:R-:W-:-:S04]  /*0e30*/  IMAD.MOV.U32 R7, RZ, RZ, 0x0 ;  /* 0x00000000ff077424 */ /* 0x000fc800078e00ff */
[----:B0-----:R-:W-:Y:S05]  /*0e40*/  RET.REL.NODEC R6 `(_Z21k_dct_quant_block_8x8PhS_jjPsh) ;  /* 0xfffffff0066c7950 */ /* 0x001fea0003c3ffff */
.L_x_13:
[----:B------:R-:W-:-:S00]  /*0e50*/  BRA `(.L_x_13) ;  /* 0xfffffffc00fc7947 */ /* 0x000fc0000383ffff */
[----:B------:R-:W-:-:S00]  /*0e60*/  NOP ;  /* 0x0000000000007918 */ /* 0x000fc00000000000 */
        /* <DEDUP_REMOVED lines=9> */
.L_x_14:


//--------------------- .nv.shared._Z21k_dct_quant_block_8x8PhS_jjPsh --------------------------
	.section	.nv.shared._Z21k_dct_quant_block_8x8PhS_jjPsh,"aw",@nobits
	.sectionflags	@""
	.align	4
.nv.shared._Z21k_dct_quant_block_8x8PhS_jjPsh:
	.zero		5120


//--------------------- .nv.shared.reserved.0     --------------------------
	.section	.nv.shared.reserved.0,"aw",@nobits
	.weak		__nv_reservedSMEM_offset_0_alias
	.size		__nv_reservedSMEM_offset_0_alias, 0, 64
	.other		__nv_reservedSMEM_offset_0_alias,@"STO_CUDA_RESERVED_SHARED STV_DEFAULT"
__nv_reservedSMEM_offset_0_alias:
	.zero		0
	.zero		64


//--------------------- .nv.constant0._Z21k_dct_quant_block_8x8PhS_jjPsh --------------------------
	.section	.nv.constant0._Z21k_dct_quant_block_8x8PhS_jjPsh,"a",@progbits
	.sectionflags	@""
	.align	4
.nv.constant0._Z21k_dct_quant_block_8x8PhS_jjPsh:
	.zero		929


//--------------------- SYMBOLS --------------------------

	.type		.nv.reservedSmem.offset0,@object
	.size		.nv.reservedSmem.offset0,0x4
	.type		.nv.reservedSmem.cap,@object
	.size		.nv.reservedSmem.cap,0x4
